//
// Generated by NVIDIA NVVM Compiler
//
// Compiler Build ID: CL-36424714
// Cuda compilation tools, release 13.0, V13.0.88
// Based on NVVM 20.0.0
//

.version 9.0
.target sm_100
.address_size 64

	// .globl	_Z9histogramPhPji
// _ZZ9histogramPhPjiE6hist_s has been demoted

.visible .entry _Z9histogramPhPji(
	.param .u64 .ptr .align 1 _Z9histogramPhPji_param_0,
	.param .u64 .ptr .align 1 _Z9histogramPhPji_param_1,
	.param .u32 _Z9histogramPhPji_param_2
)
{
	.reg .pred 	%p<19>;
	.reg .b16 	%rs<2>;
	.reg .b32 	%r<119>;
	.reg .b64 	%rd<21>;
	// demoted variable
	.shared .align 4 .b8 _ZZ9histogramPhPjiE6hist_s[1024];
	ld.param.u64 	%rd6, [_Z9histogramPhPji_param_0];
	ld.param.u64 	%rd7, [_Z9histogramPhPji_param_1];
	ld.param.u32 	%r59, [_Z9histogramPhPji_param_2];
	cvta.to.global.u64 	%rd1, %rd7;
	mov.u32 	%r118, %tid.x;
	setp.gt.u32 	%p1, %r118, 255;
	@%p1 bra 	$L__BB0_7;
	mov.u32 	%r2, %ntid.x;
	add.s32 	%r60, %r118, %r2;
	max.u32 	%r61, %r60, 256;
	setp.lt.u32 	%p2, %r60, 256;
	selp.u32 	%r62, 1, 0, %p2;
	add.s32 	%r63, %r60, %r62;
	sub.s32 	%r64, %r61, %r63;
	div.u32 	%r65, %r64, %r2;
	add.s32 	%r3, %r65, %r62;
	and.b32  	%r66, %r3, 3;
	setp.eq.s32 	%p3, %r66, 3;
	mov.u32 	%r110, %r118;
	@%p3 bra 	$L__BB0_4;
	add.s32 	%r67, %r3, 1;
	and.b32  	%r68, %r67, 3;
	shl.b32 	%r69, %r118, 2;
	mov.u32 	%r70, _ZZ9histogramPhPjiE6hist_s;
	add.s32 	%r107, %r70, %r69;
	shl.b32 	%r5, %r2, 2;
	neg.s32 	%r106, %r68;
	mad.lo.s32 	%r110, %r2, %r68, %r118;
$L__BB0_3:
	.pragma "nounroll";
	mov.b32 	%r71, 0;
	st.shared.u32 	[%r107], %r71;
	add.s32 	%r107, %r107, %r5;
	add.s32 	%r106, %r106, 1;
	setp.ne.s32 	%p4, %r106, 0;
	@%p4 bra 	$L__BB0_3;
$L__BB0_4:
	setp.lt.u32 	%p5, %r3, 3;
	@%p5 bra 	$L__BB0_7;
	shl.b32 	%r13, %r2, 2;
	shl.b32 	%r72, %r110, 2;
	mov.u32 	%r73, _ZZ9histogramPhPjiE6hist_s;
	add.s32 	%r109, %r73, %r72;
	shl.b32 	%r15, %r2, 4;
	shl.b32 	%r16, %r2, 3;
	mul.lo.s32 	%r17, %r2, 12;
$L__BB0_6:
	mov.b32 	%r74, 0;
	st.shared.u32 	[%r109], %r74;
	add.s32 	%r75, %r109, %r13;
	st.shared.u32 	[%r75], %r74;
	add.s32 	%r76, %r109, %r16;
	st.shared.u32 	[%r76], %r74;
	add.s32 	%r77, %r109, %r17;
	st.shared.u32 	[%r77], %r74;
	add.s32 	%r110, %r110, %r13;
	add.s32 	%r109, %r109, %r15;
	setp.lt.u32 	%p6, %r110, 256;
	@%p6 bra 	$L__BB0_6;
$L__BB0_7:
	bar.sync 	0;
	mov.u32 	%r78, %ctaid.x;
	mov.u32 	%r22, %ntid.x;
	mad.lo.s32 	%r23, %r78, %r22, %r118;
	setp.ge.s32 	%p7, %r23, %r59;
	@%p7 bra 	$L__BB0_9;
	cvt.s64.s32 	%rd8, %r23;
	cvta.to.global.u64 	%rd9, %rd6;
	add.s64 	%rd10, %rd9, %rd8;
	ld.global.u8 	%rs1, [%rd10];
	mul.wide.u16 	%r79, %rs1, 4;
	mov.u32 	%r80, _ZZ9histogramPhPjiE6hist_s;
	add.s32 	%r81, %r80, %r79;
	atom.shared.add.u32 	%r82, [%r81], 1;
$L__BB0_9:
	setp.gt.u32 	%p8, %r118, 255;
	bar.sync 	0;
	@%p8 bra 	$L__BB0_26;
	add.s32 	%r83, %r118, %r22;
	max.u32 	%r84, %r83, 256;
	setp.lt.u32 	%p9, %r83, 256;
	selp.u32 	%r85, 1, 0, %p9;
	add.s32 	%r86, %r83, %r85;
	sub.s32 	%r87, %r84, %r86;
	div.u32 	%r88, %r87, %r22;
	add.s32 	%r24, %r88, %r85;
	and.b32  	%r89, %r24, 3;
	setp.eq.s32 	%p10, %r89, 3;
	@%p10 bra 	$L__BB0_15;
	add.s32 	%r90, %r24, 1;
	and.b32  	%r91, %r90, 3;
	mul.wide.u32 	%rd11, %r118, 4;
	add.s64 	%rd20, %rd1, %rd11;
	mul.wide.u32 	%rd3, %r22, 4;
	shl.b32 	%r92, %r118, 2;
	mov.u32 	%r93, _ZZ9histogramPhPjiE6hist_s;
	add.s32 	%r112, %r93, %r92;
	shl.b32 	%r26, %r22, 2;
	neg.s32 	%r111, %r91;
	mad.lo.s32 	%r118, %r22, %r91, %r118;
$L__BB0_12:
	.pragma "nounroll";
	ld.shared.u32 	%r31, [%r112];
	setp.eq.s32 	%p11, %r31, 0;
	@%p11 bra 	$L__BB0_14;
	atom.global.add.u32 	%r94, [%rd20], %r31;
$L__BB0_14:
	add.s64 	%rd20, %rd20, %rd3;
	add.s32 	%r112, %r112, %r26;
	add.s32 	%r111, %r111, 1;
	setp.ne.s32 	%p12, %r111, 0;
	@%p12 bra 	$L__BB0_12;
$L__BB0_15:
	setp.lt.u32 	%p13, %r24, 3;
	@%p13 bra 	$L__BB0_26;
	shl.b32 	%r95, %r22, 1;
	add.s32 	%r117, %r118, %r95;
	shl.b32 	%r36, %r22, 2;
	mad.lo.s32 	%r116, %r22, 3, %r118;
	add.s32 	%r115, %r22, %r118;
	shl.b32 	%r96, %r118, 2;
	mov.u32 	%r97, _ZZ9histogramPhPjiE6hist_s;
	add.s32 	%r114, %r97, %r96;
	shl.b32 	%r40, %r22, 4;
	shl.b32 	%r41, %r22, 3;
	mul.lo.s32 	%r42, %r22, 12;
$L__BB0_17:
	ld.shared.u32 	%r48, [%r114];
	setp.eq.s32 	%p14, %r48, 0;
	@%p14 bra 	$L__BB0_19;
	mul.wide.u32 	%rd12, %r118, 4;
	add.s64 	%rd13, %rd1, %rd12;
	atom.global.add.u32 	%r98, [%rd13], %r48;
$L__BB0_19:
	add.s32 	%r99, %r114, %r36;
	ld.shared.u32 	%r49, [%r99];
	setp.eq.s32 	%p15, %r49, 0;
	@%p15 bra 	$L__BB0_21;
	mul.wide.u32 	%rd14, %r115, 4;
	add.s64 	%rd15, %rd1, %rd14;
	atom.global.add.u32 	%r100, [%rd15], %r49;
$L__BB0_21:
	add.s32 	%r50, %r118, %r22;
	add.s32 	%r101, %r114, %r41;
	ld.shared.u32 	%r51, [%r101];
	setp.eq.s32 	%p16, %r51, 0;
	@%p16 bra 	$L__BB0_23;
	mul.wide.u32 	%rd16, %r117, 4;
	add.s64 	%rd17, %rd1, %rd16;
	atom.global.add.u32 	%r102, [%rd17], %r51;
$L__BB0_23:
	add.s32 	%r52, %r50, %r22;
	add.s32 	%r103, %r114, %r42;
	ld.shared.u32 	%r53, [%r103];
	setp.eq.s32 	%p17, %r53, 0;
	@%p17 bra 	$L__BB0_25;
	mul.wide.u32 	%rd18, %r116, 4;
	add.s64 	%rd19, %rd1, %rd18;
	atom.global.add.u32 	%r104, [%rd19], %r53;
$L__BB0_25:
	add.s32 	%r105, %r52, %r22;
	add.s32 	%r118, %r105, %r22;
	add.s32 	%r117, %r117, %r36;
	add.s32 	%r116, %r116, %r36;
	add.s32 	%r115, %r115, %r36;
	add.s32 	%r114, %r114, %r40;
	setp.lt.u32 	%p18, %r118, 256;
	@%p18 bra 	$L__BB0_17;
$L__BB0_26:
	ret;

}


// ===== COMPILED SASS (sm_100) =====

	.target	sm_100

	.elftype	@"ET_EXEC"


//--------------------- .note.nv.tkinfo           --------------------------
	.section	.note.nv.tkinfo,"",@"SHT_NOTE"
	.sectionflags	@"SHF_NOTE_NV_TKINFO"
	.tkinfo
        /*0018*/ 	.word	0x00000002
        /*0030*/ 	.string	""
        /*0030*/ 	.string	"ptxas"
        /*0030*/ 	.string	"Cuda compilation tools, release 13.0, V13.0.88"
        /*0030*/ 	.string	"Build cuda_13.0.r13.0/compiler.36424714_0"
        /*0030*/ 	.string	"-arch sm_100 -m 64 "



//--------------------- .note.nv.cuinfo           --------------------------
	.section	.note.nv.cuinfo,"",@"SHT_NOTE"
	.sectionflags	@"SHF_NOTE_NV_CUINFO"
        /*0018*/ 	.short	0x0002
        /*001a*/ 	.short	0x0064
        /*001c*/ 	.short	0x0082
	.zero		2


//--------------------- .nv.info                  --------------------------
	.section	.nv.info,"",@"SHT_CUDA_INFO"
	.align	4


	//----- nvinfo : EIATTR_REGCOUNT
	.align		4
        /*0000*/ 	.byte	0x04, 0x2f
        /*0002*/ 	.short	(.L_1 - .L_0)
	.align		4
.L_0:
        /*0004*/ 	.word	index@(_Z9histogramPhPji)
        /*0008*/ 	.word	0x00000014


	//----- nvinfo : EIATTR_FRAME_SIZE
	.align		4
.L_1:
        /*000c*/ 	.byte	0x04, 0x11
        /*000e*/ 	.short	(.L_3 - .L_2)
	.align		4
.L_2:
        /*0010*/ 	.word	index@(_Z9histogramPhPji)
        /*0014*/ 	.word	0x00000000


	//----- nvinfo : EIATTR_MIN_STACK_SIZE
	.align		4
.L_3:
        /*0018*/ 	.byte	0x04, 0x12
        /*001a*/ 	.short	(.L_5 - .L_4)
	.align		4
.L_4:
        /*001c*/ 	.word	index@(_Z9histogramPhPji)
        /*0020*/ 	.word	0x00000000
.L_5:


//--------------------- .nv.compat                --------------------------
	.section	.nv.compat,"",@"SHT_CUDA_COMPAT_INFO"
	.align	4
        /*0000*/ 	.byte	0x02, 0x09, 0x00, 0x00, 0x02, 0x02, 0x01, 0x00, 0x02, 0x05, 0x05, 0x00, 0x03, 0x07, 0x01, 0x01
        /*0010*/ 	.byte	0x02, 0x03, 0x00, 0x00, 0x02, 0x06, 0x01, 0x00, 0x04, 0x0b, 0x08, 0x00, 0x09, 0x00, 0x00, 0x00
        /*0020*/ 	.byte	0x00, 0x00, 0x00, 0x00


//--------------------- .nv.info._Z9histogramPhPji --------------------------
	.section	.nv.info._Z9histogramPhPji,"",@"SHT_CUDA_INFO"
	.sectionflags	@""
	.align	4


	//----- nvinfo : EIATTR_CUDA_API_VERSION
	.align		4
        /*0000*/ 	.byte	0x04, 0x37
        /*0002*/ 	.short	(.L_7 - .L_6)
.L_6:
        /*0004*/ 	.word	0x00000082


	//----- nvinfo : EIATTR_KPARAM_INFO
	.align		4
.L_7:
        /*0008*/ 	.byte	0x04, 0x17
        /*000a*/ 	.short	(.L_9 - .L_8)
.L_8:
        /*000c*/ 	.word	0x00000000
        /*0010*/ 	.short	0x0002
        /*0012*/ 	.short	0x0010
        /*0014*/ 	.byte	0x00, 0xf0, 0x11, 0x00


	//----- nvinfo : EIATTR_KPARAM_INFO
	.align		4
.L_9:
        /*0018*/ 	.byte	0x04, 0x17
        /*001a*/ 	.short	(.L_11 - .L_10)
.L_10:
        /*001c*/ 	.word	0x00000000
        /*0020*/ 	.short	0x0001
        /*0022*/ 	.short	0x0008
        /*0024*/ 	.byte	0x00, 0xf5, 0x21, 0x00


	//----- nvinfo : EIATTR_KPARAM_INFO
	.align		4
.L_11:
        /*0028*/ 	.byte	0x04, 0x17
        /*002a*/ 	.short	(.L_13 - .L_12)
.L_12:
        /*002c*/ 	.word	0x00000000
        /*0030*/ 	.short	0x0000
        /*0032*/ 	.short	0x0000
        /*0034*/ 	.byte	0x00, 0xf5, 0x21, 0x00


	//----- nvinfo : EIATTR_SPARSE_MMA_MASK
	.align		4
.L_13:
        /*0038*/ 	.byte	0x03, 0x50
        /*003a*/ 	.short	0x0000


	//----- nvinfo : EIATTR_MAXREG_COUNT
	.align		4
        /*003c*/ 	.byte	0x03, 0x1b
        /*003e*/ 	.short	0x00ff


	//----- nvinfo : EIATTR_NUM_BARRIERS
	.align		4
        /*0040*/ 	.byte	0x02, 0x4c
        /*0042*/ 	.byte	0x01
	.zero		1


	//----- nvinfo : EIATTR_MERCURY_ISA_VERSION
	.align		4
        /*0044*/ 	.byte	0x03, 0x5f
        /*0046*/ 	.short	0x0101


	//----- nvinfo : EIATTR_VRC_CTA_INIT_COUNT
	.align		4
        /*0048*/ 	.byte	0x02, 0x4a
	.zero		1
	.zero		1


	//----- nvinfo : EIATTR_EXIT_INSTR_OFFSETS
	.align		4
        /*004c*/ 	.byte	0x04, 0x1c
        /*004e*/ 	.short	(.L_15 - .L_14)


	//   ....[0]....
.L_14:
        /*0050*/ 	.word	0x00000580


	//   ....[1]....
        /*0054*/ 	.word	0x000008c0


	//   ....[2]....
        /*0058*/ 	.word	0x00000bc0


	//----- nvinfo : EIATTR_CRS_STACK_SIZE
	.align		4
.L_15:
        /*005c*/ 	.byte	0x04, 0x1e
        /*005e*/ 	.short	(.L_17 - .L_16)
.L_16:
        /*0060*/ 	.word	0x00000000


	//----- nvinfo : EIATTR_CBANK_PARAM_SIZE
	.align		4
.L_17:
        /*0064*/ 	.byte	0x03, 0x19
        /*0066*/ 	.short	0x0014


	//----- nvinfo : EIATTR_PARAM_CBANK
	.align		4
        /*0068*/ 	.byte	0x04, 0x0a
        /*006a*/ 	.short	(.L_19 - .L_18)
	.align		4
.L_18:
        /*006c*/ 	.word	index@(.nv.constant0._Z9histogramPhPji)
        /*0070*/ 	.short	0x0380
        /*0072*/ 	.short	0x0014


	//----- nvinfo : EIATTR_SW_WAR
	.align		4
.L_19:
        /*0074*/ 	.byte	0x04, 0x36
        /*0076*/ 	.short	(.L_21 - .L_20)
.L_20:
        /*0078*/ 	.word	0x00000008
.L_21:


//--------------------- .nv.callgraph             --------------------------
	.section	.nv.callgraph,"",@"SHT_CUDA_CALLGRAPH"
	.align	4
	.sectionentsize	8
	.align		4
        /*0000*/ 	.word	0x00000000
	.align		4
        /*0004*/ 	.word	0xffffffff
	.align		4
        /*0008*/ 	.word	0x00000000
	.align		4
        /*000c*/ 	.word	0xfffffffe
	.align		4
        /*0010*/ 	.word	0x00000000
	.align		4
        /*0014*/ 	.word	0xfffffffd
	.align		4
        /*0018*/ 	.word	0x00000000
	.align		4
        /*001c*/ 	.word	0xfffffffc


//--------------------- .text._Z9histogramPhPji   --------------------------
	.section	.text._Z9histogramPhPji,"ax",@progbits
	.align	128
        .global         _Z9histogramPhPji
        .type           _Z9histogramPhPji,@function
        .size           _Z9histogramPhPji,(.L_x_23 - _Z9histogramPhPji)
        .other          _Z9histogramPhPji,@"STO_CUDA_ENTRY STV_DEFAULT"
_Z9histogramPhPji:
.text._Z9histogramPhPji:
[----:B------:R-:W-:Y:S01]  /*0000*/  LDC R1, c[0x0][0x37c] ;  /* 0x0000df00ff017b82 */ /* 0x000fe20000000800 */
[----:B------:R-:W0:Y:S01]  /*0010*/  S2R R0, SR_TID.X ;  /* 0x0000000000007919 */ /* 0x000e220000002100 */
[----:B------:R-:W-:Y:S01]  /*0020*/  BSSY.RECONVERGENT B0, `(.L_x_0) ;  /* 0x0000040000007945 */ /* 0x000fe20003800200 */
[----:B0-----:R-:W-:-:S13]  /*0030*/  ISETP.GT.U32.AND P0, PT, R0, 0xff, PT ;  /* 0x000000ff0000780c */ /* 0x001fda0003f04070 */
[----:B------:R-:W-:Y:S05]  /*0040*/  @P0 BRA `(.L_x_1) ;  /* 0x0000000000f40947 */ /* 0x000fea0003800000 */
[----:B------:R-:W0:Y:S01]  /*0050*/  LDC R10, c[0x0][0x360] ;  /* 0x0000d800ff0a7b82 */ /* 0x000e220000000800 */
[----:B------:R-:W-:Y:S01]  /*0060*/  BSSY.RECONVERGENT B1, `(.L_x_2) ;  /* 0x000002b000017945 */ /* 0x000fe20003800200 */
[----:B0-----:R-:W0:Y:S01]  /*0070*/  I2F.U32.RP R7, R10 ;  /* 0x0000000a00077306 */ /* 0x001e220000209000 */
[----:B------:R-:W-:Y:S01]  /*0080*/  IMAD.IADD R4, R0, 0x1, R10 ;  /* 0x0000000100047824 */ /* 0x000fe200078e020a */
[----:B------:R-:W-:-:S04]  /*0090*/  ISETP.NE.U32.AND P2, PT, R10, RZ, PT ;  /* 0x000000ff0a00720c */ /* 0x000fc80003f45070 */
[C---:B------:R-:W-:Y:S02]  /*00a0*/  ISETP.GE.U32.AND P0, PT, R4.reuse, 0x100, PT ;  /* 0x000001000400780c */ /* 0x040fe40003f06070 */
[----:B------:R-:W-:Y:S02]  /*00b0*/  VIMNMX.U32 R5, PT, PT, R4, 0x100, !PT ;  /* 0x0000010004057848 */ /* 0x000fe40007fe0000 */
[----:B------:R-:W-:-:S04]  /*00c0*/  SEL R6, RZ, 0x1, P0 ;  /* 0x00000001ff067807 */ /* 0x000fc80000000000 */
[----:B------:R-:W-:Y:S01]  /*00d0*/  IADD3 R5, PT, PT, R5, -R4, -R6 ;  /* 0x8000000405057210 */ /* 0x000fe20007ffe806 */
[----:B0-----:R-:W0:Y:S02]  /*00e0*/  MUFU.RCP R7, R7 ;  /* 0x0000000700077308 */ /* 0x001e240000001000 */
[----:B0-----:R-:W-:-:S06]  /*00f0*/  VIADD R2, R7, 0xffffffe ;  /* 0x0ffffffe07027836 */ /* 0x001fcc0000000000 */
[----:B------:R0:W1:Y:S02]  /*0100*/  F2I.FTZ.U32.TRUNC.NTZ R3, R2 ;  /* 0x0000000200037305 */ /* 0x000064000021f000 */
[----:B0-----:R-:W-:Y:S02]  /*0110*/  IMAD.MOV.U32 R2, RZ, RZ, RZ ;  /* 0x000000ffff027224 */ /* 0x001fe400078e00ff */
[----:B-1----:R-:W-:-:S04]  /*0120*/  IMAD.MOV R9, RZ, RZ, -R3 ;  /* 0x000000ffff097224 */ /* 0x002fc800078e0a03 */
[----:B------:R-:W-:-:S04]  /*0130*/  IMAD R9, R9, R10, RZ ;  /* 0x0000000a09097224 */ /* 0x000fc800078e02ff */
[----:B------:R-:W-:-:S06]  /*0140*/  IMAD.HI.U32 R8, R3, R9, R2 ;  /* 0x0000000903087227 */ /* 0x000fcc00078e0002 */
[----:B------:R-:W-:-:S05]  /*0150*/  IMAD.HI.U32 R3, R8, R5, RZ ;  /* 0x0000000508037227 */ /* 0x000fca00078e00ff */
[----:B------:R-:W-:-:S05]  /*0160*/  IADD3 R2, PT, PT, -R3, RZ, RZ ;  /* 0x000000ff03027210 */ /* 0x000fca0007ffe1ff */
[----:B------:R-:W-:-:S05]  /*0170*/  IMAD R5, R10, R2, R5 ;  /* 0x000000020a057224 */ /* 0x000fca00078e0205 */
[----:B------:R-:W-:-:S13]  /*0180*/  ISETP.GE.U32.AND P0, PT, R5, R10, PT ;  /* 0x0000000a0500720c */ /* 0x000fda0003f06070 */
[----:B------:R-:W-:Y:S02]  /*0190*/  @P0 IMAD.IADD R5, R5, 0x1, -R10 ;  /* 0x0000000105050824 */ /* 0x000fe400078e0a0a */
[----:B------:R-:W-:-:S03]  /*01a0*/  @P0 VIADD R3, R3, 0x1 ;  /* 0x0000000103030836 */ /* 0x000fc60000000000 */
[----:B------:R-:W-:-:S13]  /*01b0*/  ISETP.GE.U32.AND P1, PT, R5, R10, PT ;  /* 0x0000000a0500720c */ /* 0x000fda0003f26070 */
[----:B------:R-:W-:Y:S01]  /*01c0*/  @P1 VIADD R3, R3, 0x1 ;  /* 0x0000000103031836 */ /* 0x000fe20000000000 */
[----:B------:R-:W-:-:S05]  /*01d0*/  @!P2 LOP3.LUT R3, RZ, R10, RZ, 0x33, !PT ;  /* 0x0000000aff03a212 */ /* 0x000fca00078e33ff */
[----:B------:R-:W-:-:S05]  /*01e0*/  IMAD.IADD R3, R6, 0x1, R3 ;  /* 0x0000000106037824 */ /* 0x000fca00078e0203 */
[C---:B------:R-:W-:Y:S02]  /*01f0*/  LOP3.LUT R2, R3.reuse, 0x3, RZ, 0xc0, !PT ;  /* 0x0000000303027812 */ /* 0x040fe400078ec0ff */
[----:B------:R-:W-:Y:S02]  /*0200*/  ISETP.GE.U32.AND P1, PT, R3, 0x3, PT ;  /* 0x000000030300780c */ /* 0x000fe40003f26070 */
[----:B------:R-:W-:Y:S02]  /*0210*/  ISETP.NE.AND P0, PT, R2, 0x3, PT ;  /* 0x000000030200780c */ /* 0x000fe40003f05270 */
[----:B------:R-:W-:-:S11]  /*0220*/  MOV R2, R0 ;  /* 0x0000000000027202 */ /* 0x000fd60000000f00 */
[----:B------:R-:W-:Y:S05]  /*0230*/  @!P0 BRA `(.L_x_3) ;  /* 0x0000000000348947 */ /* 0x000fea0003800000 */
[----:B------:R-:W0:Y:S01]  /*0240*/  S2UR UR5, SR_CgaCtaId ;  /* 0x00000000000579c3 */ /* 0x000e220000008800 */
[----:B------:R-:W-:Y:S01]  /*0250*/  VIADD R2, R3, 0x1 ;  /* 0x0000000103027836 */ /* 0x000fe20000000000 */
[----:B------:R-:W-:-:S04]  /*0260*/  UMOV UR4, 0x400 ;  /* 0x0000040000047882 */ /* 0x000fc80000000000 */
[----:B------:R-:W-:-:S05]  /*0270*/  LOP3.LUT R3, R2, 0x3, RZ, 0xc0, !PT ;  /* 0x0000000302037812 */ /* 0x000fca00078ec0ff */
[----:B------:R-:W-:Y:S02]  /*0280*/  IMAD R2, R3, R10, R0 ;  /* 0x0000000a03027224 */ /* 0x000fe400078e0200 */
[----:B------:R-:W-:Y:S01]  /*0290*/  IMAD.MOV R4, RZ, RZ, -R3 ;  /* 0x000000ffff047224 */ /* 0x000fe200078e0a03 */
[----:B0-----:R-:W-:-:S06]  /*02a0*/  ULEA UR4, UR5, UR4, 0x18 ;  /* 0x0000000405047291 */ /* 0x001fcc000f8ec0ff */
[----:B------:R-:W-:-:S07]  /*02b0*/  LEA R3, R0, UR4, 0x2 ;  /* 0x0000000400037c11 */ /* 0x000fce000f8e10ff */
.L_x_4:
[----:B------:R-:W-:Y:S01]  /*02c0*/  VIADD R4, R4, 0x1 ;  /* 0x0000000104047836 */ /* 0x000fe20000000000 */
[----:B------:R0:W-:Y:S04]  /*02d0*/  STS [R3], RZ ;  /* 0x000000ff03007388 */ /* 0x0001e80000000800 */
[----:B------:R-:W-:Y:S01]  /*02e0*/  ISETP.NE.AND P0, PT, R4, RZ, PT ;  /* 0x000000ff0400720c */ /* 0x000fe20003f05270 */
[----:B0-----:R-:W-:-:S12]  /*02f0*/  IMAD R3, R10, 0x4, R3 ;  /* 0x000000040a037824 */ /* 0x001fd800078e0203 */
[----:B------:R-:W-:Y:S05]  /*0300*/  @P0 BRA `(.L_x_4) ;  /* 0xfffffffc00ec0947 */ /* 0x000fea000383ffff */
.L_x_3:
[----:B------:R-:W-:Y:S05]  /*0310*/  BSYNC.RECONVERGENT B1 ;  /* 0x0000000000017941 */ /* 0x000fea0003800200 */
.L_x_2:
[----:B------:R-:W-:Y:S05]  /*0320*/  @!P1 BRA `(.L_x_1) ;  /* 0x00000000003c9947 */ /* 0x000fea0003800000 */
[----:B------:R-:W0:Y:S01]  /*0330*/  S2UR UR5, SR_CgaCtaId ;  /* 0x00000000000579c3 */ /* 0x000e220000008800 */
[----:B------:R-:W-:Y:S02]  /*0340*/  UMOV UR4, 0x400 ;  /* 0x0000040000047882 */ /* 0x000fe40000000000 */
[----:B0-----:R-:W-:-:S06]  /*0350*/  ULEA UR4, UR5, UR4, 0x18 ;  /* 0x0000000405047291 */ /* 0x001fcc000f8ec0ff */
[----:B------:R-:W-:-:S07]  /*0360*/  LEA R3, R2, UR4, 0x2 ;  /* 0x0000000402037c11 */ /* 0x000fce000f8e10ff */
.L_x_5:
[C---:B------:R-:W-:Y:S01]  /*0370*/  LEA R4, R10.reuse, R3, 0x2 ;  /* 0x000000030a047211 */ /* 0x040fe200078e10ff */
[C-C-:B------:R-:W-:Y:S01]  /*0380*/  IMAD R5, R10.reuse, 0x8, R3.reuse ;  /* 0x000000080a057824 */ /* 0x140fe200078e0203 */
[----:B------:R0:W-:Y:S01]  /*0390*/  STS [R3], RZ ;  /* 0x000000ff03007388 */ /* 0x0001e20000000800 */
[C-C-:B------:R-:W-:Y:S02]  /*03a0*/  IMAD R6, R10.reuse, 0xc, R3.reuse ;  /* 0x0000000c0a067824 */ /* 0x140fe400078e0203 */
[----:B------:R-:W-:Y:S01]  /*03b0*/  IMAD R2, R10, 0x4, R2 ;  /* 0x000000040a027824 */ /* 0x000fe200078e0202 */
[----:B------:R1:W-:Y:S04]  /*03c0*/  STS [R4], RZ ;  /* 0x000000ff04007388 */ /* 0x0003e80000000800 */
[----:B------:R1:W-:Y:S01]  /*03d0*/  STS [R5], RZ ;  /* 0x000000ff05007388 */ /* 0x0003e20000000800 */
[----:B------:R-:W-:Y:S01]  /*03e0*/  ISETP.GE.U32.AND P0, PT, R2, 0x100, PT ;  /* 0x000001000200780c */ /* 0x000fe20003f06070 */
[----:B0-----:R-:W-:-:S02]  /*03f0*/  IMAD R3, R10, 0x10, R3 ;  /* 0x000000100a037824 */ /* 0x001fc400078e0203 */
[----:B------:R1:W-:Y:S10]  /*0400*/  STS [R6], RZ ;  /* 0x000000ff06007388 */ /* 0x0003f40000000800 */
[----:B-1----:R-:W-:Y:S05]  /*0410*/  @!P0 BRA `(.L_x_5) ;  /* 0xfffffffc00d48947 */ /* 0x002fea000383ffff */
.L_x_1:
[----:B------:R-:W-:Y:S05]  /*0420*/  BSYNC.RECONVERGENT B0 ;  /* 0x0000000000007941 */ /* 0x000fea0003800200 */
.L_x_0:
[----:B------:R-:W0:Y:S01]  /*0430*/  S2UR UR4, SR_CTAID.X ;  /* 0x00000000000479c3 */ /* 0x000e220000002500 */
[----:B------:R-:W1:Y:S01]  /*0440*/  LDCU UR5, c[0x0][0x390] ;  /* 0x00007200ff0577ac */ /* 0x000e620008000800 */
[----:B------:R-:W-:Y:S06]  /*0450*/  BSSY.RECONVERGENT B0, `(.L_x_6) ;  /* 0x0000011000007945 */ /* 0x000fec0003800200 */
[----:B------:R-:W-:Y:S01]  /*0460*/  BAR.SYNC.DEFER_BLOCKING 0x0 ;  /* 0x0000000000007b1d */ /* 0x000fe20000010000 */
[----:B------:R-:W-:-:S07]  /*0470*/  ISETP.GT.U32.AND P1, PT, R0, 0xff, PT ;  /* 0x000000ff0000780c */ /* 0x000fce0003f24070 */
[----:B------:R-:W0:Y:S01]  /*0480*/  LDC R3, c[0x0][0x360] ;  /* 0x0000d800ff037b82 */ /* 0x000e220000000800 */
[----:B------:R-:W2:Y:S01]  /*0490*/  LDCU.64 UR6, c[0x0][0x358] ;  /* 0x00006b00ff0677ac */ /* 0x000ea20008000a00 */
[----:B0-----:R-:W-:-:S05]  /*04a0*/  IMAD R2, R3, UR4, R0 ;  /* 0x0000000403027c24 */ /* 0x001fca000f8e0200 */
[----:B-1----:R-:W-:-:S13]  /*04b0*/  ISETP.GE.AND P0, PT, R2, UR5, PT ;  /* 0x0000000502007c0c */ /* 0x002fda000bf06270 */
[----:B--2---:R-:W-:Y:S05]  /*04c0*/  @P0 BRA `(.L_x_7) ;  /* 0x0000000000240947 */ /* 0x004fea0003800000 */
[----:B------:R-:W0:Y:S02]  /*04d0*/  LDCU.64 UR4, c[0x0][0x380] ;  /* 0x00007000ff0477ac */ /* 0x000e240008000a00 */
[----:B0-----:R-:W-:-:S04]  /*04e0*/  IADD3 R4, P0, PT, R2, UR4, RZ ;  /* 0x0000000402047c10 */ /* 0x001fc8000ff1e0ff */
[----:B------:R-:W-:-:S05]  /*04f0*/  LEA.HI.X.SX32 R5, R2, UR5, 0x1, P0 ;  /* 0x0000000502057c11 */ /* 0x000fca00080f0eff */
[----:B------:R-:W2:Y:S01]  /*0500*/  LDG.E.U8 R4, desc[UR6][R4.64] ;  /* 0x0000000604047981 */ /* 0x000ea2000c1e1100 */
[----:B------:R-:W0:Y:S01]  /*0510*/  S2UR UR5, SR_CgaCtaId ;  /* 0x00000000000579c3 */ /* 0x000e220000008800 */
[----:B------:R-:W-:Y:S02]  /*0520*/  UMOV UR4, 0x400 ;  /* 0x0000040000047882 */ /* 0x000fe40000000000 */
[----:B0-----:R-:W-:-:S06]  /*0530*/  ULEA UR4, UR5, UR4, 0x18 ;  /* 0x0000000405047291 */ /* 0x001fcc000f8ec0ff */
[----:B--2---:R-:W-:-:S05]  /*0540*/  LEA R2, R4, UR4, 0x2 ;  /* 0x0000000404027c11 */ /* 0x004fca000f8e10ff */
[----:B------:R0:W-:Y:S02]  /*0550*/  ATOMS.POPC.INC.32 RZ, [R2+URZ] ;  /* 0x0000000002ff7f8c */ /* 0x0001e4000d8000ff */
.L_x_7:
[----:B------:R-:W-:Y:S05]  /*0560*/  BSYNC.RECONVERGENT B0 ;  /* 0x0000000000007941 */ /* 0x000fea0003800200 */
.L_x_6:
[----:B------:R-:W-:Y:S06]  /*0570*/  BAR.SYNC.DEFER_BLOCKING 0x0 ;  /* 0x0000000000007b1d */ /* 0x000fec0000010000 */
[----:B------:R-:W-:Y:S05]  /*0580*/  @P1 EXIT ;  /* 0x000000000000194d */ /* 0x000fea0003800000 */
[----:B------:R-:W1:Y:S01]  /*0590*/  I2F.U32.RP R8, R3 ;  /* 0x0000000300087306 */ /* 0x000e620000209000 */
[----:B0-----:R-:W-:Y:S01]  /*05a0*/  IMAD.IADD R2, R0, 0x1, R3 ;  /* 0x0000000100027824 */ /* 0x001fe200078e0203 */
[----:B------:R-:W-:Y:S01]  /*05b0*/  ISETP.NE.U32.AND P2, PT, R3, RZ, PT ;  /* 0x000000ff0300720c */ /* 0x000fe20003f45070 */
[----:B------:R-:W-:Y:S03]  /*05c0*/  BSSY.RECONVERGENT B0, `(.L_x_8) ;  /* 0x000002e000007945 */ /* 0x000fe60003800200 */
[C---:B------:R-:W-:Y:S02]  /*05d0*/  ISETP.GE.U32.AND P0, PT, R2.reuse, 0x100, PT ;  /* 0x000001000200780c */ /* 0x040fe40003f06070 */
[----:B------:R-:W-:Y:S01]  /*05e0*/  VIMNMX.U32 R7, PT, PT, R2, 0x100, !PT ;  /* 0x0000010002077848 */ /* 0x000fe20007fe0000 */
[----:B-1----:R-:W0:Y:S02]  /*05f0*/  MUFU.RCP R8, R8 ;  /* 0x0000000800087308 */ /* 0x002e240000001000 */
[----:B0-----:R-:W-:-:S06]  /*0600*/  VIADD R4, R8, 0xffffffe ;  /* 0x0ffffffe08047836 */ /* 0x001fcc0000000000 */
[----:B------:R0:W1:Y:S02]  /*0610*/  F2I.FTZ.U32.TRUNC.NTZ R5, R4 ;  /* 0x0000000400057305 */ /* 0x000064000021f000 */
[----:B0-----:R-:W-:Y:S01]  /*0620*/  IMAD.MOV.U32 R4, RZ, RZ, RZ ;  /* 0x000000ffff047224 */ /* 0x001fe200078e00ff */
[----:B-1----:R-:W-:-:S05]  /*0630*/  IADD3 R6, PT, PT, RZ, -R5, RZ ;  /* 0x80000005ff067210 */ /* 0x002fca0007ffe0ff */
[----:B------:R-:W-:Y:S01]  /*0640*/  IMAD R9, R6, R3, RZ ;  /* 0x0000000306097224 */ /* 0x000fe200078e02ff */
[----:B------:R-:W-:-:S03]  /*0650*/  SEL R6, RZ, 0x1, P0 ;  /* 0x00000001ff067807 */ /* 0x000fc60000000000 */
[----:B------:R-:W-:Y:S01]  /*0660*/  IMAD.HI.U32 R5, R5, R9, R4 ;  /* 0x0000000905057227 */ /* 0x000fe200078e0004 */
[----:B------:R-:W-:-:S05]  /*0670*/  IADD3 R2, PT, PT, R7, -R2, -R6 ;  /* 0x8000000207027210 */ /* 0x000fca0007ffe806 */
[----:B------:R-:W-:-:S04]  /*0680*/  IMAD.HI.U32 R5, R5, R2, RZ ;  /* 0x0000000205057227 */ /* 0x000fc800078e00ff */
[----:B------:R-:W-:-:S04]  /*0690*/  IMAD.MOV R4, RZ, RZ, -R5 ;  /* 0x000000ffff047224 */ /* 0x000fc800078e0a05 */
[----:B------:R-:W-:-:S05]  /*06a0*/  IMAD R2, R3, R4, R2 ;  /* 0x0000000403027224 */ /* 0x000fca00078e0202 */
[----:B------:R-:W-:-:S13]  /*06b0*/  ISETP.GE.U32.AND P0, PT, R2, R3, PT ;  /* 0x000000030200720c */ /* 0x000fda0003f06070 */
[----:B------:R-:W-:Y:S01]  /*06c0*/  @P0 IMAD.IADD R2, R2, 0x1, -R3 ;  /* 0x0000000102020824 */ /* 0x000fe200078e0a03 */
[----:B------:R-:W-:-:S04]  /*06d0*/  @P0 IADD3 R5, PT, PT, R5, 0x1, RZ ;  /* 0x0000000105050810 */ /* 0x000fc80007ffe0ff */
[----:B------:R-:W-:-:S13]  /*06e0*/  ISETP.GE.U32.AND P1, PT, R2, R3, PT ;  /* 0x000000030200720c */ /* 0x000fda0003f26070 */
[----:B------:R-:W-:Y:S01]  /*06f0*/  @P1 VIADD R5, R5, 0x1 ;  /* 0x0000000105051836 */ /* 0x000fe20000000000 */
[----:B------:R-:W-:-:S05]  /*0700*/  @!P2 LOP3.LUT R5, RZ, R3, RZ, 0x33, !PT ;  /* 0x00000003ff05a212 */ /* 0x000fca00078e33ff */
[----:B------:R-:W-:-:S05]  /*0710*/  IMAD.IADD R8, R6, 0x1, R5 ;  /* 0x0000000106087824 */ /* 0x000fca00078e0205 */
[----:B------:R-:W-:-:S04]  /*0720*/  LOP3.LUT R2, R8, 0x3, RZ, 0xc0, !PT ;  /* 0x0000000308027812 */ /* 0x000fc800078ec0ff */
[----:B------:R-:W-:-:S13]  /*0730*/  ISETP.NE.AND P0, PT, R2, 0x3, PT ;  /* 0x000000030200780c */ /* 0x000fda0003f05270 */
[----:B------:R-:W-:Y:S05]  /*0740*/  @!P0 BRA `(.L_x_9) ;  /* 0x0000000000548947 */ /* 0x000fea0003800000 */
[----:B------:R-:W0:Y:S01]  /*0750*/  S2UR UR5, SR_CgaCtaId ;  /* 0x00000000000579c3 */ /* 0x000e220000008800 */
[----:B------:R-:W-:Y:S01]  /*0760*/  VIADD R2, R8, 0x1 ;  /* 0x0000000108027836 */ /* 0x000fe20000000000 */
[----:B------:R-:W-:-:S04]  /*0770*/  UMOV UR4, 0x400 ;  /* 0x0000040000047882 */ /* 0x000fc80000000000 */
[----:B------:R-:W-:Y:S02]  /*0780*/  LOP3.LUT R2, R2, 0x3, RZ, 0xc0, !PT ;  /* 0x0000000302027812 */ /* 0x000fe400078ec0ff */
[----:B------:R-:W1:Y:S02]  /*0790*/  LDC.64 R4, c[0x0][0x388] ;  /* 0x0000e200ff047b82 */ /* 0x000e640000000a00 */
[----:B------:R-:W-:Y:S01]  /*07a0*/  IADD3 R7, PT, PT, -R2, RZ, RZ ;  /* 0x000000ff02077210 */ /* 0x000fe20007ffe1ff */
[----:B0-----:R-:W-:-:S06]  /*07b0*/  ULEA UR4, UR5, UR4, 0x18 ;  /* 0x0000000405047291 */ /* 0x001fcc000f8ec0ff */
[C---:B------:R-:W-:Y:S01]  /*07c0*/  LEA R6, R0.reuse, UR4, 0x2 ;  /* 0x0000000400067c11 */ /* 0x040fe2000f8e10ff */
[----:B-1----:R-:W-:-:S04]  /*07d0*/  IMAD.WIDE.U32 R4, R0, 0x4, R4 ;  /* 0x0000000400047825 */ /* 0x002fc800078e0004 */
[----:B------:R-:W-:-:S07]  /*07e0*/  IMAD R0, R2, R3, R0 ;  /* 0x0000000302007224 */ /* 0x000fce00078e0200 */
.L_x_12:
[----:B------:R-:W0:Y:S01]  /*07f0*/  LDS R9, [R6] ;  /* 0x0000000006097984 */ /* 0x000e220000000800 */
[----:B------:R-:W-:Y:S01]  /*0800*/  VIADD R7, R7, 0x1 ;  /* 0x0000000107077836 */ /* 0x000fe20000000000 */
[----:B------:R-:W-:Y:S04]  /*0810*/  BSSY.RECONVERGENT B1, `(.L_x_10) ;  /* 0x0000005000017945 */ /* 0x000fe80003800200 */
[----:B------:R-:W-:Y:S02]  /*0820*/  ISETP.NE.AND P1, PT, R7, RZ, PT ;  /* 0x000000ff0700720c */ /* 0x000fe40003f25270 */
[----:B0-----:R-:W-:-:S13]  /*0830*/  ISETP.NE.AND P0, PT, R9, RZ, PT ;  /* 0x000000ff0900720c */ /* 0x001fda0003f05270 */
[----:B------:R-:W-:Y:S05]  /*0840*/  @!P0 BRA `(.L_x_11) ;  /* 0x0000000000048947 */ /* 0x000fea0003800000 */
[----:B------:R0:W-:Y:S02]  /*0850*/  REDG.E.ADD.STRONG.GPU desc[UR6][R4.64], R9 ;  /* 0x000000090400798e */ /* 0x0001e4000c12e106 */
.L_x_11:
[----:B------:R-:W-:Y:S05]  /*0860*/  BSYNC.RECONVERGENT B1 ;  /* 0x0000000000017941 */ /* 0x000fea0003800200 */
.L_x_10:
[C---:B------:R-:W-:Y:S02]  /*0870*/  IMAD R6, R3.reuse, 0x4, R6 ;  /* 0x0000000403067824 */ /* 0x040fe400078e0206 */
[----:B0-----:R-:W-:Y:S01]  /*0880*/  IMAD.WIDE.U32 R4, R3, 0x4, R4 ;  /* 0x0000000403047825 */ /* 0x001fe200078e0004 */
[----:B------:R-:W-:Y:S06]  /*0890*/  @P1 BRA `(.L_x_12) ;  /* 0xfffffffc00d41947 */ /* 0x000fec000383ffff */
.L_x_9:
[----:B------:R-:W-:Y:S05]  /*08a0*/  BSYNC.RECONVERGENT B0 ;  /* 0x0000000000007941 */ /* 0x000fea0003800200 */
.L_x_8:
[----:B------:R-:W-:-:S13]  /*08b0*/  ISETP.GE.U32.AND P0, PT, R8, 0x3, PT ;  /* 0x000000030800780c */ /* 0x000fda0003f06070 */
[----:B------:R-:W-:Y:S05]  /*08c0*/  @!P0 EXIT ;  /* 0x000000000000894d */ /* 0x000fea0003800000 */
[----:B------:R-:W0:Y:S01]  /*08d0*/  S2UR UR5, SR_CgaCtaId ;  /* 0x00000000000579c3 */ /* 0x000e220000008800 */
[----:B------:R-:W-:Y:S01]  /*08e0*/  UMOV UR4, 0x400 ;  /* 0x0000040000047882 */ /* 0x000fe20000000000 */
[C-C-:B------:R-:W-:Y:S01]  /*08f0*/  IMAD R2, R3.reuse, 0x2, R0.reuse ;  /* 0x0000000203027824 */ /* 0x140fe200078e0200 */
[----:B------:R-:W-:Y:S01]  /*0900*/  IADD3 R9, PT, PT, R0, R3, RZ ;  /* 0x0000000300097210 */ /* 0x000fe20007ffe0ff */
[----:B------:R-:W-:-:S04]  /*0910*/  IMAD R8, R3, 0x3, R0 ;  /* 0x0000000303087824 */ /* 0x000fc800078e0200 */
[----:B------:R-:W1:Y:S01]  /*0920*/  LDC.64 R4, c[0x0][0x388] ;  /* 0x0000e200ff047b82 */ /* 0x000e620000000a00 */
[----:B0-----:R-:W-:-:S06]  /*0930*/  ULEA UR4, UR5, UR4, 0x18 ;  /* 0x0000000405047291 */ /* 0x001fcc000f8ec0ff */
[----:B------:R-:W-:-:S07]  /*0940*/  LEA R10, R0, UR4, 0x2 ;  /* 0x00000004000a7c11 */ /* 0x000fce000f8e10ff */
.L_x_21:
[----:B0-----:R-:W0:Y:S01]  /*0950*/  LDS R13, [R10] ;  /* 0x000000000a0d7984 */ /* 0x001e220000000800 */
[C-C-:B----4-:R-:W-:Y:S01]  /*0960*/  IMAD R11, R3.reuse, 0xc, R10.reuse ;  /* 0x0000000c030b7824 */ /* 0x150fe200078e020a */
[----:B------:R-:W-:Y:S01]  /*0970*/  BSSY.RECONVERGENT B0, `(.L_x_13) ;  /* 0x000000d000007945 */ /* 0x000fe20003800200 */
[C-C-:B--23--:R-:W-:Y:S02]  /*0980*/  IMAD R6, R3.reuse, 0x4, R10.reuse ;  /* 0x0000000403067824 */ /* 0x14cfe400078e020a */
[----:B------:R-:W-:Y:S02]  /*0990*/  IMAD R7, R3, 0x8, R10 ;  /* 0x0000000803077824 */ /* 0x000fe400078e020a */
[----:B------:R-:W2:Y:S04]  /*09a0*/  LDS R11, [R11] ;  /* 0x000000000b0b7984 */ /* 0x000ea80000000800 */
[----:B------:R-:W3:Y:S04]  /*09b0*/  LDS R15, [R6] ;  /* 0x00000000060f7984 */ /* 0x000ee80000000800 */
[----:B------:R-:W4:Y:S01]  /*09c0*/  LDS R17, [R7] ;  /* 0x0000000007117984 */ /* 0x000f220000000800 */
[----:B0-----:R-:W-:-:S02]  /*09d0*/  ISETP.NE.AND P0, PT, R13, RZ, PT ;  /* 0x000000ff0d00720c */ /* 0x001fc40003f05270 */
[----:B--2---:R-:W-:Y:S02]  /*09e0*/  ISETP.NE.AND P3, PT, R11, RZ, PT ;  /* 0x000000ff0b00720c */ /* 0x004fe40003f65270 */
[----:B---3--:R-:W-:Y:S02]  /*09f0*/  ISETP.NE.AND P1, PT, R15, RZ, PT ;  /* 0x000000ff0f00720c */ /* 0x008fe40003f25270 */
[----:B----4-:R-:W-:-:S07]  /*0a00*/  ISETP.NE.AND P2, PT, R17, RZ, PT ;  /* 0x000000ff1100720c */ /* 0x010fce0003f45270 */
[----:B------:R-:W-:Y:S06]  /*0a10*/  @!P0 BRA `(.L_x_14) ;  /* 0x0000000000088947 */ /* 0x000fec0003800000 */
[----:B-1----:R-:W-:-:S05]  /*0a20*/  IMAD.WIDE.U32 R6, R0, 0x4, R4 ;  /* 0x0000000400067825 */ /* 0x002fca00078e0004 */
[----:B------:R0:W-:Y:S02]  /*0a30*/  REDG.E.ADD.STRONG.GPU desc[UR6][R6.64], R13 ;  /* 0x0000000d0600798e */ /* 0x0001e4000c12e106 */
.L_x_14:
[----:B------:R-:W-:Y:S05]  /*0a40*/  BSYNC.RECONVERGENT B0 ;  /* 0x0000000000007941 */ /* 0x000fea0003800200 */
.L_x_13:
[----:B------:R-:W-:Y:S04]  /*0a50*/  BSSY.RECONVERGENT B0, `(.L_x_15) ;  /* 0x0000004000007945 */ /* 0x000fe80003800200 */
[----:B------:R-:W-:Y:S05]  /*0a60*/  @!P1 BRA `(.L_x_16) ;  /* 0x0000000000089947 */ /* 0x000fea0003800000 */
[----:B01----:R-:W-:-:S05]  /*0a70*/  IMAD.WIDE.U32 R6, R9, 0x4, R4 ;  /* 0x0000000409067825 */ /* 0x003fca00078e0004 */
[----:B------:R2:W-:Y:S02]  /*0a80*/  REDG.E.ADD.STRONG.GPU desc[UR6][R6.64], R15 ;  /* 0x0000000f0600798e */ /* 0x0005e4000c12e106 */
.L_x_16:
[----:B------:R-:W-:Y:S05]  /*0a90*/  BSYNC.RECONVERGENT B0 ;  /* 0x0000000000007941 */ /* 0x000fea0003800200 */
.L_x_15:
[----:B------:R-:W-:Y:S04]  /*0aa0*/  BSSY.RECONVERGENT B0, `(.L_x_17) ;  /* 0x0000004000007945 */ /* 0x000fe80003800200 */
[----:B------:R-:W-:Y:S05]  /*0ab0*/  @!P2 BRA `(.L_x_18) ;  /* 0x000000000008a947 */ /* 0x000fea0003800000 */
[----:B012---:R-:W-:-:S05]  /*0ac0*/  IMAD.WIDE.U32 R6, R2, 0x4, R4 ;  /* 0x0000000402067825 */ /* 0x007fca00078e0004 */
[----:B------:R3:W-:Y:S02]  /*0ad0*/  REDG.E.ADD.STRONG.GPU desc[UR6][R6.64], R17 ;  /* 0x000000110600798e */ /* 0x0007e4000c12e106 */
.L_x_18:
[----:B------:R-:W-:Y:S05]  /*0ae0*/  BSYNC.RECONVERGENT B0 ;  /* 0x0000000000007941 */ /* 0x000fea0003800200 */
.L_x_17:
[----:B------:R-:W-:Y:S01]  /*0af0*/  BSSY.RECONVERGENT B0, `(.L_x_19) ;  /* 0x0000005000007945 */ /* 0x000fe20003800200 */
[----:B------:R-:W-:-:S03]  /*0b00*/  IADD3 R0, PT, PT, R3, R0, R3 ;  /* 0x0000000003007210 */ /* 0x000fc60007ffe003 */
[----:B------:R-:W-:Y:S05]  /*0b10*/  @!P3 BRA `(.L_x_20) ;  /* 0x000000000008b947 */ /* 0x000fea0003800000 */
[----:B0123--:R-:W-:-:S05]  /*0b20*/  IMAD.WIDE.U32 R6, R8, 0x4, R4 ;  /* 0x0000000408067825 */ /* 0x00ffca00078e0004 */
[----:B------:R4:W-:Y:S02]  /*0b30*/  REDG.E.ADD.STRONG.GPU desc[UR6][R6.64], R11 ;  /* 0x0000000b0600798e */ /* 0x0009e4000c12e106 */
.L_x_20:
[----:B------:R-:W-:Y:S05]  /*0b40*/  BSYNC.RECONVERGENT B0 ;  /* 0x0000000000007941 */ /* 0x000fea0003800200 */
.L_x_19:
[C---:B------:R-:W-:Y:S01]  /*0b50*/  IADD3 R0, PT, PT, R3.reuse, R0, R3 ;  /* 0x0000000003007210 */ /* 0x040fe20007ffe003 */
[C---:B------:R-:W-:Y:S01]  /*0b60*/  IMAD R2, R3.reuse, 0x4, R2 ;  /* 0x0000000403027824 */ /* 0x040fe200078e0202 */
[C---:B------:R-:W-:Y:S01]  /*0b70*/  LEA R8, R3.reuse, R8, 0x2 ;  /* 0x0000000803087211 */ /* 0x040fe200078e10ff */
[C---:B------:R-:W-:Y:S01]  /*0b80*/  IMAD R9, R3.reuse, 0x4, R9 ;  /* 0x0000000403097824 */ /* 0x040fe200078e0209 */
[----:B------:R-:W-:Y:S01]  /*0b90*/  ISETP.GE.U32.AND P0, PT, R0, 0x100, PT ;  /* 0x000001000000780c */ /* 0x000fe20003f06070 */
[----:B------:R-:W-:-:S12]  /*0ba0*/  IMAD R10, R3, 0x10, R10 ;  /* 0x00000010030a7824 */ /* 0x000fd800078e020a */
[----:B------:R-:W-:Y:S05]  /*0bb0*/  @!P0 BRA `(.L_x_21) ;  /* 0xfffffffc00648947 */ /* 0x000fea000383ffff */
[----:B------:R-:W-:Y:S05]  /*0bc0*/  EXIT ;  /* 0x000000000000794d */ /* 0x000fea0003800000 */
.L_x_22:
[----:B------:R-:W-:-:S00]  /*0bd0*/  BRA `(.L_x_22) ;  /* 0xfffffffc00fc7947 */ /* 0x000fc0000383ffff */
[----:B------:R-:W-:-:S00]  /*0be0*/  NOP ;  /* 0x0000000000007918 */ /* 0x000fc00000000000 */
        /* <DEDUP_REMOVED lines=9> */
.L_x_23:


//--------------------- .nv.shared._Z9histogramPhPji --------------------------
	.section	.nv.shared._Z9histogramPhPji,"aw",@nobits
	.sectionflags	@""
	.align	4
.nv.shared._Z9histogramPhPji:
	.zero		2048


//--------------------- .nv.shared.reserved.0     --------------------------
	.section	.nv.shared.reserved.0,"aw",@nobits
	.weak		__nv_reservedSMEM_offset_0_alias
	.size		__nv_reservedSMEM_offset_0_alias, 0, 64
	.other		__nv_reservedSMEM_offset_0_alias,@"STO_CUDA_RESERVED_SHARED STV_DEFAULT"
__nv_reservedSMEM_offset_0_alias:
	.zero		0
	.zero		64


//--------------------- .nv.constant0._Z9histogramPhPji --------------------------
	.section	.nv.constant0._Z9histogramPhPji,"a",@progbits
	.sectionflags	@""
	.align	4
.nv.constant0._Z9histogramPhPji:
	.zero		916


//--------------------- SYMBOLS --------------------------

	.type		.nv.reservedSmem.offset0,@object
	.size		.nv.reservedSmem.offset0,0x4
	.type		.nv.reservedSmem.cap,@object
	.size		.nv.reservedSmem.cap,0x4
